//
// Generated by NVIDIA NVVM Compiler
//
// Compiler Build ID: CL-36424714
// Cuda compilation tools, release 13.0, V13.0.88
// Based on NVVM 20.0.0
//

.version 9.0
.target sm_100
.address_size 64

	// .globl	_Z22incrementArrayOnDevicePfi

.visible .entry _Z22incrementArrayOnDevicePfi(
	.param .u64 .ptr .align 1 _Z22incrementArrayOnDevicePfi_param_0,
	.param .u32 _Z22incrementArrayOnDevicePfi_param_1
)
{
	.reg .pred 	%p<2>;
	.reg .b32 	%r<9>;
	.reg .b32 	%f<3>;
	.reg .b64 	%rd<5>;

	ld.param.u64 	%rd1, [_Z22incrementArrayOnDevicePfi_param_0];
	ld.param.u32 	%r2, [_Z22incrementArrayOnDevicePfi_param_1];
	mov.u32 	%r3, %ctaid.x;
	mov.u32 	%r4, %ntid.x;
	mov.u32 	%r5, %tid.x;
	mov.u32 	%r6, %ctaid.y;
	mov.u32 	%r7, %nctaid.x;
	mad.lo.s32 	%r8, %r6, %r7, %r3;
	mad.lo.s32 	%r1, %r8, %r4, %r5;
	setp.ge.s32 	%p1, %r1, %r2;
	@%p1 bra 	$L__BB0_2;
	cvta.to.global.u64 	%rd2, %rd1;
	mul.wide.s32 	%rd3, %r1, 4;
	add.s64 	%rd4, %rd2, %rd3;
	ld.global.f32 	%f1, [%rd4];
	add.f32 	%f2, %f1, 0f3F800000;
	st.global.f32 	[%rd4], %f2;
$L__BB0_2:
	ret;

}


// ===== COMPILED SASS (sm_100) =====

	.target	sm_100

	.elftype	@"ET_EXEC"


//--------------------- .note.nv.tkinfo           --------------------------
	.section	.note.nv.tkinfo,"",@"SHT_NOTE"
	.sectionflags	@"SHF_NOTE_NV_TKINFO"
	.tkinfo
        /*0018*/ 	.word	0x00000002
        /*0030*/ 	.string	""
        /*0030*/ 	.string	"ptxas"
        /*0030*/ 	.string	"Cuda compilation tools, release 13.0, V13.0.88"
        /*0030*/ 	.string	"Build cuda_13.0.r13.0/compiler.36424714_0"
        /*0030*/ 	.string	"-arch sm_100 -m 64 "



//--------------------- .note.nv.cuinfo           --------------------------
	.section	.note.nv.cuinfo,"",@"SHT_NOTE"
	.sectionflags	@"SHF_NOTE_NV_CUINFO"
        /*0018*/ 	.short	0x0002
        /*001a*/ 	.short	0x0064
        /*001c*/ 	.short	0x0082
	.zero		2


//--------------------- .nv.info                  --------------------------
	.section	.nv.info,"",@"SHT_CUDA_INFO"
	.align	4


	//----- nvinfo : EIATTR_REGCOUNT
	.align		4
        /*0000*/ 	.byte	0x04, 0x2f
        /*0002*/ 	.short	(.L_1 - .L_0)
	.align		4
.L_0:
        /*0004*/ 	.word	index@(_Z22incrementArrayOnDevicePfi)
        /*0008*/ 	.word	0x00000008


	//----- nvinfo : EIATTR_FRAME_SIZE
	.align		4
.L_1:
        /*000c*/ 	.byte	0x04, 0x11
        /*000e*/ 	.short	(.L_3 - .L_2)
	.align		4
.L_2:
        /*0010*/ 	.word	index@(_Z22incrementArrayOnDevicePfi)
        /*0014*/ 	.word	0x00000000


	//----- nvinfo : EIATTR_MIN_STACK_SIZE
	.align		4
.L_3:
        /*0018*/ 	.byte	0x04, 0x12
        /*001a*/ 	.short	(.L_5 - .L_4)
	.align		4
.L_4:
        /*001c*/ 	.word	index@(_Z22incrementArrayOnDevicePfi)
        /*0020*/ 	.word	0x00000000
.L_5:


//--------------------- .nv.compat                --------------------------
	.section	.nv.compat,"",@"SHT_CUDA_COMPAT_INFO"
	.align	4
        /*0000*/ 	.byte	0x02, 0x09, 0x00, 0x00, 0x02, 0x02, 0x01, 0x00, 0x02, 0x05, 0x05, 0x00, 0x03, 0x07, 0x01, 0x01
        /*0010*/ 	.byte	0x02, 0x03, 0x00, 0x00, 0x02, 0x06, 0x01, 0x00, 0x04, 0x0b, 0x08, 0x00, 0x09, 0x00, 0x00, 0x00
        /*0020*/ 	.byte	0x00, 0x00, 0x00, 0x00


//--------------------- .nv.info._Z22incrementArrayOnDevicePfi --------------------------
	.section	.nv.info._Z22incrementArrayOnDevicePfi,"",@"SHT_CUDA_INFO"
	.sectionflags	@""
	.align	4


	//----- nvinfo : EIATTR_CUDA_API_VERSION
	.align		4
        /*0000*/ 	.byte	0x04, 0x37
        /*0002*/ 	.short	(.L_7 - .L_6)
.L_6:
        /*0004*/ 	.word	0x00000082


	//----- nvinfo : EIATTR_KPARAM_INFO
	.align		4
.L_7:
        /*0008*/ 	.byte	0x04, 0x17
        /*000a*/ 	.short	(.L_9 - .L_8)
.L_8:
        /*000c*/ 	.word	0x00000000
        /*0010*/ 	.short	0x0001
        /*0012*/ 	.short	0x0008
        /*0014*/ 	.byte	0x00, 0xf0, 0x11, 0x00


	//----- nvinfo : EIATTR_KPARAM_INFO
	.align		4
.L_9:
        /*0018*/ 	.byte	0x04, 0x17
        /*001a*/ 	.short	(.L_11 - .L_10)
.L_10:
        /*001c*/ 	.word	0x00000000
        /*0020*/ 	.short	0x0000
        /*0022*/ 	.short	0x0000
        /*0024*/ 	.byte	0x00, 0xf5, 0x21, 0x00


	//----- nvinfo : EIATTR_SPARSE_MMA_MASK
	.align		4
.L_11:
        /*0028*/ 	.byte	0x03, 0x50
        /*002a*/ 	.short	0x0000


	//----- nvinfo : EIATTR_MAXREG_COUNT
	.align		4
        /*002c*/ 	.byte	0x03, 0x1b
        /*002e*/ 	.short	0x00ff


	//----- nvinfo : EIATTR_MERCURY_ISA_VERSION
	.align		4
        /*0030*/ 	.byte	0x03, 0x5f
        /*0032*/ 	.short	0x0101


	//----- nvinfo : EIATTR_VRC_CTA_INIT_COUNT
	.align		4
        /*0034*/ 	.byte	0x02, 0x4a
	.zero		1
	.zero		1


	//----- nvinfo : EIATTR_EXIT_INSTR_OFFSETS
	.align		4
        /*0038*/ 	.byte	0x04, 0x1c
        /*003a*/ 	.short	(.L_13 - .L_12)


	//   ....[0]....
.L_12:
        /*003c*/ 	.word	0x000000a0


	//   ....[1]....
        /*0040*/ 	.word	0x00000110


	//----- nvinfo : EIATTR_CBANK_PARAM_SIZE
	.align		4
.L_13:
        /*0044*/ 	.byte	0x03, 0x19
        /*0046*/ 	.short	0x000c


	//----- nvinfo : EIATTR_PARAM_CBANK
	.align		4
        /*0048*/ 	.byte	0x04, 0x0a
        /*004a*/ 	.short	(.L_15 - .L_14)
	.align		4
.L_14:
        /*004c*/ 	.word	index@(.nv.constant0._Z22incrementArrayOnDevicePfi)
        /*0050*/ 	.short	0x0380
        /*0052*/ 	.short	0x000c


	//----- nvinfo : EIATTR_SW_WAR
	.align		4
.L_15:
        /*0054*/ 	.byte	0x04, 0x36
        /*0056*/ 	.short	(.L_17 - .L_16)
.L_16:
        /*0058*/ 	.word	0x00000008
.L_17:


//--------------------- .nv.callgraph             --------------------------
	.section	.nv.callgraph,"",@"SHT_CUDA_CALLGRAPH"
	.align	4
	.sectionentsize	8
	.align		4
        /*0000*/ 	.word	0x00000000
	.align		4
        /*0004*/ 	.word	0xffffffff
	.align		4
        /*0008*/ 	.word	0x00000000
	.align		4
        /*000c*/ 	.word	0xfffffffe
	.align		4
        /*0010*/ 	.word	0x00000000
	.align		4
        /*0014*/ 	.word	0xfffffffd
	.align		4
        /*0018*/ 	.word	0x00000000
	.align		4
        /*001c*/ 	.word	0xfffffffc


//--------------------- .text._Z22incrementArrayOnDevicePfi --------------------------
	.section	.text._Z22incrementArrayOnDevicePfi,"ax",@progbits
	.align	128
        .global         _Z22incrementArrayOnDevicePfi
        .type           _Z22incrementArrayOnDevicePfi,@function
        .size           _Z22incrementArrayOnDevicePfi,(.L_x_1 - _Z22incrementArrayOnDevicePfi)
        .other          _Z22incrementArrayOnDevicePfi,@"STO_CUDA_ENTRY STV_DEFAULT"
_Z22incrementArrayOnDevicePfi:
.text._Z22incrementArrayOnDevicePfi:
[----:B------:R-:W-:Y:S01]  /*0000*/  LDC R1, c[0x0][0x37c] ;  /* 0x0000df00ff017b82 */ /* 0x000fe20000000800 */
[----:B------:R-:W0:Y:S01]  /*0010*/  S2R R0, SR_CTAID.Y ;  /* 0x0000000000007919 */ /* 0x000e220000002600 */
[----:B------:R-:W1:Y:S06]  /*0020*/  LDCU UR5, c[0x0][0x360] ;  /* 0x00006c00ff0577ac */ /* 0x000e6c0008000800 */
[----:B------:R-:W0:Y:S01]  /*0030*/  S2UR UR4, SR_CTAID.X ;  /* 0x00000000000479c3 */ /* 0x000e220000002500 */
[----:B------:R-:W1:Y:S01]  /*0040*/  S2R R5, SR_TID.X ;  /* 0x0000000000057919 */ /* 0x000e620000002100 */
[----:B------:R-:W2:Y:S06]  /*0050*/  LDCU UR6, c[0x0][0x388] ;  /* 0x00007100ff0677ac */ /* 0x000eac0008000800 */
[----:B------:R-:W0:Y:S02]  /*0060*/  LDC R3, c[0x0][0x370] ;  /* 0x0000dc00ff037b82 */ /* 0x000e240000000800 */
[----:B0-----:R-:W-:-:S04]  /*0070*/  IMAD R0, R0, R3, UR4 ;  /* 0x0000000400007e24 */ /* 0x001fc8000f8e0203 */
[----:B-1----:R-:W-:-:S05]  /*0080*/  IMAD R5, R0, UR5, R5 ;  /* 0x0000000500057c24 */ /* 0x002fca000f8e0205 */
[----:B--2---:R-:W-:-:S13]  /*0090*/  ISETP.GE.AND P0, PT, R5, UR6, PT ;  /* 0x0000000605007c0c */ /* 0x004fda000bf06270 */
[----:B------:R-:W-:Y:S05]  /*00a0*/  @P0 EXIT ;  /* 0x000000000000094d */ /* 0x000fea0003800000 */
[----:B------:R-:W0:Y:S01]  /*00b0*/  LDC.64 R2, c[0x0][0x380] ;  /* 0x0000e000ff027b82 */ /* 0x000e220000000a00 */
[----:B------:R-:W1:Y:S01]  /*00c0*/  LDCU.64 UR4, c[0x0][0x358] ;  /* 0x00006b00ff0477ac */ /* 0x000e620008000a00 */
[----:B0-----:R-:W-:-:S05]  /*00d0*/  IMAD.WIDE R2, R5, 0x4, R2 ;  /* 0x0000000405027825 */ /* 0x001fca00078e0202 */
[----:B-1----:R-:W2:Y:S02]  /*00e0*/  LDG.E R0, desc[UR4][R2.64] ;  /* 0x0000000402007981 */ /* 0x002ea4000c1e1900 */
[----:B--2---:R-:W-:-:S05]  /*00f0*/  FADD R5, R0, 1 ;  /* 0x3f80000000057421 */ /* 0x004fca0000000000 */
[----:B------:R-:W-:Y:S01]  /*0100*/  STG.E desc[UR4][R2.64], R5 ;  /* 0x0000000502007986 */ /* 0x000fe2000c101904 */
[----:B------:R-:W-:Y:S05]  /*0110*/  EXIT ;  /* 0x000000000000794d */ /* 0x000fea0003800000 */
.L_x_0:
[----:B------:R-:W-:-:S00]  /*0120*/  BRA `(.L_x_0) ;  /* 0xfffffffc00fc7947 */ /* 0x000fc0000383ffff */
[----:B------:R-:W-:-:S00]  /*0130*/  NOP ;  /* 0x0000000000007918 */ /* 0x000fc00000000000 */
        /* <DEDUP_REMOVED lines=12> */
.L_x_1:


//--------------------- .nv.shared.reserved.0     --------------------------
	.section	.nv.shared.reserved.0,"aw",@nobits
	.weak		__nv_reservedSMEM_offset_0_alias
	.size		__nv_reservedSMEM_offset_0_alias, 0, 64
	.other		__nv_reservedSMEM_offset_0_alias,@"STO_CUDA_RESERVED_SHARED STV_DEFAULT"
__nv_reservedSMEM_offset_0_alias:
	.zero		0
	.zero		64


//--------------------- .nv.constant0._Z22incrementArrayOnDevicePfi --------------------------
	.section	.nv.constant0._Z22incrementArrayOnDevicePfi,"a",@progbits
	.sectionflags	@""
	.align	4
.nv.constant0._Z22incrementArrayOnDevicePfi:
	.zero		908


//--------------------- SYMBOLS --------------------------

	.type		.nv.reservedSmem.offset0,@object
	.size		.nv.reservedSmem.offset0,0x4
